//
// Generated by NVIDIA NVVM Compiler
//
// Compiler Build ID: CL-36424714
// Cuda compilation tools, release 13.0, V13.0.88
// Based on NVVM 20.0.0
//

.version 9.0
.target sm_100
.address_size 64

	// .globl	_Z12sgemm_kernellllPfS_S_

.visible .entry _Z12sgemm_kernellllPfS_S_(
	.param .u64 _Z12sgemm_kernellllPfS_S__param_0,
	.param .u64 _Z12sgemm_kernellllPfS_S__param_1,
	.param .u64 _Z12sgemm_kernellllPfS_S__param_2,
	.param .u64 .ptr .align 1 _Z12sgemm_kernellllPfS_S__param_3,
	.param .u64 .ptr .align 1 _Z12sgemm_kernellllPfS_S__param_4,
	.param .u64 .ptr .align 1 _Z12sgemm_kernellllPfS_S__param_5
)
{
	.reg .pred 	%p<14>;
	.reg .b32 	%r<10>;
	.reg .b32 	%f<68>;
	.reg .b64 	%rd<75>;

	ld.param.u64 	%rd29, [_Z12sgemm_kernellllPfS_S__param_0];
	ld.param.u64 	%rd30, [_Z12sgemm_kernellllPfS_S__param_1];
	ld.param.u64 	%rd31, [_Z12sgemm_kernellllPfS_S__param_2];
	ld.param.u64 	%rd33, [_Z12sgemm_kernellllPfS_S__param_3];
	ld.param.u64 	%rd34, [_Z12sgemm_kernellllPfS_S__param_4];
	cvta.to.global.u64 	%rd1, %rd34;
	cvta.to.global.u64 	%rd2, %rd33;
	mov.u32 	%r1, %ctaid.x;
	mov.u32 	%r2, %ntid.x;
	mov.u32 	%r3, %tid.x;
	mad.lo.s32 	%r4, %r1, %r2, %r3;
	cvt.s64.s32 	%rd3, %r4;
	or.b64  	%rd35, %rd3, %rd30;
	and.b64  	%rd36, %rd35, -4294967296;
	setp.ne.s64 	%p1, %rd36, 0;
	@%p1 bra 	$L__BB0_2;
	cvt.u32.u64 	%r5, %rd30;
	cvt.u32.u64 	%r6, %rd3;
	div.u32 	%r7, %r6, %r5;
	mul.lo.s32 	%r8, %r7, %r5;
	sub.s32 	%r9, %r6, %r8;
	cvt.u64.u32 	%rd67, %r7;
	cvt.u64.u32 	%rd68, %r9;
	bra.uni 	$L__BB0_3;
$L__BB0_2:
	div.s64 	%rd67, %rd3, %rd30;
	mul.lo.s64 	%rd37, %rd67, %rd30;
	sub.s64 	%rd68, %rd3, %rd37;
$L__BB0_3:
	cvt.s64.s32 	%rd10, %rd67;
	setp.ge.s64 	%p2, %rd10, %rd29;
	setp.lt.s64 	%p3, %rd30, 0;
	or.pred  	%p4, %p3, %p2;
	@%p4 bra 	$L__BB0_17;
	setp.lt.s64 	%p5, %rd31, 1;
	mov.f32 	%f67, 0f00000000;
	@%p5 bra 	$L__BB0_16;
	mul.lo.s64 	%rd11, %rd10, %rd31;
	mul.lo.s64 	%rd12, %rd68, %rd31;
	and.b64  	%rd13, %rd31, 7;
	setp.lt.u64 	%p6, %rd31, 8;
	mov.f32 	%f67, 0f00000000;
	mov.b64 	%rd73, 0;
	@%p6 bra 	$L__BB0_8;
	and.b64  	%rd73, %rd31, 9223372036854775800;
	shl.b64 	%rd39, %rd11, 2;
	add.s64 	%rd40, %rd39, %rd2;
	add.s64 	%rd70, %rd40, 16;
	shl.b64 	%rd41, %rd12, 2;
	add.s64 	%rd42, %rd41, %rd1;
	add.s64 	%rd69, %rd42, 16;
	mov.f32 	%f67, 0f00000000;
	mov.u64 	%rd71, %rd73;
$L__BB0_7:
	.pragma "nounroll";
	ld.global.f32 	%f17, [%rd70+-16];
	ld.global.f32 	%f18, [%rd69+-16];
	fma.rn.f32 	%f19, %f17, %f18, %f67;
	ld.global.f32 	%f20, [%rd70+-12];
	ld.global.f32 	%f21, [%rd69+-12];
	fma.rn.f32 	%f22, %f20, %f21, %f19;
	ld.global.f32 	%f23, [%rd70+-8];
	ld.global.f32 	%f24, [%rd69+-8];
	fma.rn.f32 	%f25, %f23, %f24, %f22;
	ld.global.f32 	%f26, [%rd70+-4];
	ld.global.f32 	%f27, [%rd69+-4];
	fma.rn.f32 	%f28, %f26, %f27, %f25;
	ld.global.f32 	%f29, [%rd70];
	ld.global.f32 	%f30, [%rd69];
	fma.rn.f32 	%f31, %f29, %f30, %f28;
	ld.global.f32 	%f32, [%rd70+4];
	ld.global.f32 	%f33, [%rd69+4];
	fma.rn.f32 	%f34, %f32, %f33, %f31;
	ld.global.f32 	%f35, [%rd70+8];
	ld.global.f32 	%f36, [%rd69+8];
	fma.rn.f32 	%f37, %f35, %f36, %f34;
	ld.global.f32 	%f38, [%rd70+12];
	ld.global.f32 	%f39, [%rd69+12];
	fma.rn.f32 	%f67, %f38, %f39, %f37;
	add.s64 	%rd71, %rd71, -8;
	add.s64 	%rd70, %rd70, 32;
	add.s64 	%rd69, %rd69, 32;
	setp.ne.s64 	%p7, %rd71, 0;
	@%p7 bra 	$L__BB0_7;
$L__BB0_8:
	setp.eq.s64 	%p8, %rd13, 0;
	@%p8 bra 	$L__BB0_16;
	and.b64  	%rd24, %rd31, 3;
	setp.lt.u64 	%p9, %rd13, 4;
	@%p9 bra 	$L__BB0_11;
	add.s64 	%rd43, %rd73, %rd11;
	shl.b64 	%rd44, %rd43, 2;
	add.s64 	%rd45, %rd2, %rd44;
	ld.global.f32 	%f41, [%rd45];
	add.s64 	%rd46, %rd73, %rd12;
	shl.b64 	%rd47, %rd46, 2;
	add.s64 	%rd48, %rd1, %rd47;
	ld.global.f32 	%f42, [%rd48];
	fma.rn.f32 	%f43, %f41, %f42, %f67;
	ld.global.f32 	%f44, [%rd45+4];
	ld.global.f32 	%f45, [%rd48+4];
	fma.rn.f32 	%f46, %f44, %f45, %f43;
	ld.global.f32 	%f47, [%rd45+8];
	ld.global.f32 	%f48, [%rd48+8];
	fma.rn.f32 	%f49, %f47, %f48, %f46;
	ld.global.f32 	%f50, [%rd45+12];
	ld.global.f32 	%f51, [%rd48+12];
	fma.rn.f32 	%f67, %f50, %f51, %f49;
	add.s64 	%rd73, %rd73, 4;
$L__BB0_11:
	setp.eq.s64 	%p10, %rd24, 0;
	@%p10 bra 	$L__BB0_16;
	setp.eq.s64 	%p11, %rd24, 1;
	@%p11 bra 	$L__BB0_14;
	add.s64 	%rd49, %rd73, %rd11;
	shl.b64 	%rd50, %rd49, 2;
	add.s64 	%rd51, %rd2, %rd50;
	ld.global.f32 	%f53, [%rd51];
	add.s64 	%rd52, %rd73, %rd12;
	shl.b64 	%rd53, %rd52, 2;
	add.s64 	%rd54, %rd1, %rd53;
	ld.global.f32 	%f54, [%rd54];
	fma.rn.f32 	%f55, %f53, %f54, %f67;
	ld.global.f32 	%f56, [%rd51+4];
	ld.global.f32 	%f57, [%rd54+4];
	fma.rn.f32 	%f67, %f56, %f57, %f55;
	add.s64 	%rd73, %rd73, 2;
$L__BB0_14:
	and.b64  	%rd55, %rd31, 1;
	setp.eq.b64 	%p12, %rd55, 1;
	not.pred 	%p13, %p12;
	@%p13 bra 	$L__BB0_16;
	add.s64 	%rd56, %rd73, %rd11;
	shl.b64 	%rd57, %rd56, 2;
	add.s64 	%rd58, %rd2, %rd57;
	ld.global.f32 	%f58, [%rd58];
	add.s64 	%rd59, %rd73, %rd12;
	shl.b64 	%rd60, %rd59, 2;
	add.s64 	%rd61, %rd1, %rd60;
	ld.global.f32 	%f59, [%rd61];
	fma.rn.f32 	%f67, %f58, %f59, %f67;
$L__BB0_16:
	ld.param.u64 	%rd66, [_Z12sgemm_kernellllPfS_S__param_5];
	mad.lo.s64 	%rd62, %rd10, %rd30, %rd68;
	cvta.to.global.u64 	%rd63, %rd66;
	shl.b64 	%rd64, %rd62, 2;
	add.s64 	%rd65, %rd63, %rd64;
	st.global.f32 	[%rd65], %f67;
$L__BB0_17:
	ret;

}


// ===== COMPILED SASS (sm_100) =====

	.target	sm_100

	.elftype	@"ET_EXEC"


//--------------------- .note.nv.tkinfo           --------------------------
	.section	.note.nv.tkinfo,"",@"SHT_NOTE"
	.sectionflags	@"SHF_NOTE_NV_TKINFO"
	.tkinfo
        /*0018*/ 	.word	0x00000002
        /*0030*/ 	.string	""
        /*0030*/ 	.string	"ptxas"
        /*0030*/ 	.string	"Cuda compilation tools, release 13.0, V13.0.88"
        /*0030*/ 	.string	"Build cuda_13.0.r13.0/compiler.36424714_0"
        /*0030*/ 	.string	"-arch sm_100 -m 64 "



//--------------------- .note.nv.cuinfo           --------------------------
	.section	.note.nv.cuinfo,"",@"SHT_NOTE"
	.sectionflags	@"SHF_NOTE_NV_CUINFO"
        /*0018*/ 	.short	0x0002
        /*001a*/ 	.short	0x0064
        /*001c*/ 	.short	0x0082
	.zero		2


//--------------------- .nv.info                  --------------------------
	.section	.nv.info,"",@"SHT_CUDA_INFO"
	.align	4


	//----- nvinfo : EIATTR_REGCOUNT
	.align		4
        /*0000*/ 	.byte	0x04, 0x2f
        /*0002*/ 	.short	(.L_1 - .L_0)
	.align		4
.L_0:
        /*0004*/ 	.word	index@(_Z12sgemm_kernellllPfS_S_)
        /*0008*/ 	.word	0x00000020


	//----- nvinfo : EIATTR_FRAME_SIZE
	.align		4
.L_1:
        /*000c*/ 	.byte	0x04, 0x11
        /*000e*/ 	.short	(.L_3 - .L_2)
	.align		4
.L_2:
        /*0010*/ 	.word	index@($__internal_0_$__cuda_sm20_div_s64)
        /*0014*/ 	.word	0x00000000


	//----- nvinfo : EIATTR_FRAME_SIZE
	.align		4
.L_3:
        /*0018*/ 	.byte	0x04, 0x11
        /*001a*/ 	.short	(.L_5 - .L_4)
	.align		4
.L_4:
        /*001c*/ 	.word	index@(_Z12sgemm_kernellllPfS_S_)
        /*0020*/ 	.word	0x00000000


	//----- nvinfo : EIATTR_MIN_STACK_SIZE
	.align		4
.L_5:
        /*0024*/ 	.byte	0x04, 0x12
        /*0026*/ 	.short	(.L_7 - .L_6)
	.align		4
.L_6:
        /*0028*/ 	.word	index@(_Z12sgemm_kernellllPfS_S_)
        /*002c*/ 	.word	0x00000000
.L_7:


//--------------------- .nv.compat                --------------------------
	.section	.nv.compat,"",@"SHT_CUDA_COMPAT_INFO"
	.align	4
        /*0000*/ 	.byte	0x02, 0x09, 0x00, 0x00, 0x02, 0x02, 0x01, 0x00, 0x02, 0x05, 0x05, 0x00, 0x03, 0x07, 0x01, 0x01
        /*0010*/ 	.byte	0x02, 0x03, 0x00, 0x00, 0x02, 0x06, 0x01, 0x00, 0x04, 0x0b, 0x08, 0x00, 0x09, 0x00, 0x00, 0x00
        /*0020*/ 	.byte	0x00, 0x00, 0x00, 0x00


//--------------------- .nv.info._Z12sgemm_kernellllPfS_S_ --------------------------
	.section	.nv.info._Z12sgemm_kernellllPfS_S_,"",@"SHT_CUDA_INFO"
	.sectionflags	@""
	.align	4


	//----- nvinfo : EIATTR_CUDA_API_VERSION
	.align		4
        /*0000*/ 	.byte	0x04, 0x37
        /*0002*/ 	.short	(.L_9 - .L_8)
.L_8:
        /*0004*/ 	.word	0x00000082


	//----- nvinfo : EIATTR_KPARAM_INFO
	.align		4
.L_9:
        /*0008*/ 	.byte	0x04, 0x17
        /*000a*/ 	.short	(.L_11 - .L_10)
.L_10:
        /*000c*/ 	.word	0x00000000
        /*0010*/ 	.short	0x0005
        /*0012*/ 	.short	0x0028
        /*0014*/ 	.byte	0x00, 0xf5, 0x21, 0x00


	//----- nvinfo : EIATTR_KPARAM_INFO
	.align		4
.L_11:
        /*0018*/ 	.byte	0x04, 0x17
        /*001a*/ 	.short	(.L_13 - .L_12)
.L_12:
        /*001c*/ 	.word	0x00000000
        /*0020*/ 	.short	0x0004
        /*0022*/ 	.short	0x0020
        /*0024*/ 	.byte	0x00, 0xf5, 0x21, 0x00


	//----- nvinfo : EIATTR_KPARAM_INFO
	.align		4
.L_13:
        /*0028*/ 	.byte	0x04, 0x17
        /*002a*/ 	.short	(.L_15 - .L_14)
.L_14:
        /*002c*/ 	.word	0x00000000
        /*0030*/ 	.short	0x0003
        /*0032*/ 	.short	0x0018
        /*0034*/ 	.byte	0x00, 0xf5, 0x21, 0x00


	//----- nvinfo : EIATTR_KPARAM_INFO
	.align		4
.L_15:
        /*0038*/ 	.byte	0x04, 0x17
        /*003a*/ 	.short	(.L_17 - .L_16)
.L_16:
        /*003c*/ 	.word	0x00000000
        /*0040*/ 	.short	0x0002
        /*0042*/ 	.short	0x0010
        /*0044*/ 	.byte	0x00, 0xf0, 0x21, 0x00


	//----- nvinfo : EIATTR_KPARAM_INFO
	.align		4
.L_17:
        /*0048*/ 	.byte	0x04, 0x17
        /*004a*/ 	.short	(.L_19 - .L_18)
.L_18:
        /*004c*/ 	.word	0x00000000
        /*0050*/ 	.short	0x0001
        /*0052*/ 	.short	0x0008
        /*0054*/ 	.byte	0x00, 0xf0, 0x21, 0x00


	//----- nvinfo : EIATTR_KPARAM_INFO
	.align		4
.L_19:
        /*0058*/ 	.byte	0x04, 0x17
        /*005a*/ 	.short	(.L_21 - .L_20)
.L_20:
        /*005c*/ 	.word	0x00000000
        /*0060*/ 	.short	0x0000
        /*0062*/ 	.short	0x0000
        /*0064*/ 	.byte	0x00, 0xf0, 0x21, 0x00


	//----- nvinfo : EIATTR_SPARSE_MMA_MASK
	.align		4
.L_21:
        /*0068*/ 	.byte	0x03, 0x50
        /*006a*/ 	.short	0x0000


	//----- nvinfo : EIATTR_MAXREG_COUNT
	.align		4
        /*006c*/ 	.byte	0x03, 0x1b
        /*006e*/ 	.short	0x00ff


	//----- nvinfo : EIATTR_MERCURY_ISA_VERSION
	.align		4
        /*0070*/ 	.byte	0x03, 0x5f
        /*0072*/ 	.short	0x0101


	//----- nvinfo : EIATTR_VRC_CTA_INIT_COUNT
	.align		4
        /*0074*/ 	.byte	0x02, 0x4a
	.zero		1
	.zero		1


	//----- nvinfo : EIATTR_EXIT_INSTR_OFFSETS
	.align		4
        /*0078*/ 	.byte	0x04, 0x1c
        /*007a*/ 	.short	(.L_23 - .L_22)


	//   ....[0]....
.L_22:
        /*007c*/ 	.word	0x00000350


	//   ....[1]....
        /*0080*/ 	.word	0x00000cd0


	//----- nvinfo : EIATTR_CRS_STACK_SIZE
	.align		4
.L_23:
        /*0084*/ 	.byte	0x04, 0x1e
        /*0086*/ 	.short	(.L_25 - .L_24)
.L_24:
        /*0088*/ 	.word	0x00000000


	//----- nvinfo : EIATTR_CBANK_PARAM_SIZE
	.align		4
.L_25:
        /*008c*/ 	.byte	0x03, 0x19
        /*008e*/ 	.short	0x0030


	//----- nvinfo : EIATTR_PARAM_CBANK
	.align		4
        /*0090*/ 	.byte	0x04, 0x0a
        /*0092*/ 	.short	(.L_27 - .L_26)
	.align		4
.L_26:
        /*0094*/ 	.word	index@(.nv.constant0._Z12sgemm_kernellllPfS_S_)
        /*0098*/ 	.short	0x0380
        /*009a*/ 	.short	0x0030


	//----- nvinfo : EIATTR_SW_WAR
	.align		4
.L_27:
        /*009c*/ 	.byte	0x04, 0x36
        /*009e*/ 	.short	(.L_29 - .L_28)
.L_28:
        /*00a0*/ 	.word	0x00000008
.L_29:


//--------------------- .nv.callgraph             --------------------------
	.section	.nv.callgraph,"",@"SHT_CUDA_CALLGRAPH"
	.align	4
	.sectionentsize	8
	.align		4
        /*0000*/ 	.word	0x00000000
	.align		4
        /*0004*/ 	.word	0xffffffff
	.align		4
        /*0008*/ 	.word	0x00000000
	.align		4
        /*000c*/ 	.word	0xfffffffe
	.align		4
        /*0010*/ 	.word	0x00000000
	.align		4
        /*0014*/ 	.word	0xfffffffd
	.align		4
        /*0018*/ 	.word	0x00000000
	.align		4
        /*001c*/ 	.word	0xfffffffc


//--------------------- .text._Z12sgemm_kernellllPfS_S_ --------------------------
	.section	.text._Z12sgemm_kernellllPfS_S_,"ax",@progbits
	.align	128
        .global         _Z12sgemm_kernellllPfS_S_
        .type           _Z12sgemm_kernellllPfS_S_,@function
        .size           _Z12sgemm_kernellllPfS_S_,(.L_x_8 - _Z12sgemm_kernellllPfS_S_)
        .other          _Z12sgemm_kernellllPfS_S_,@"STO_CUDA_ENTRY STV_DEFAULT"
_Z12sgemm_kernellllPfS_S_:
.text._Z12sgemm_kernellllPfS_S_:
[----:B------:R-:W-:Y:S01]  /*0000*/  LDC R1, c[0x0][0x37c] ;  /* 0x0000df00ff017b82 */ /* 0x000fe20000000800 */
[----:B------:R-:W0:Y:S07]  /*0010*/  S2R R7, SR_TID.X ;  /* 0x0000000000077919 */ /* 0x000e2e0000002100 */
[----:B------:R-:W0:Y:S01]  /*0020*/  S2UR UR4, SR_CTAID.X ;  /* 0x00000000000479c3 */ /* 0x000e220000002500 */
[----:B------:R-:W1:Y:S01]  /*0030*/  LDCU UR5, c[0x0][0x38c] ;  /* 0x00007180ff0577ac */ /* 0x000e620008000800 */
[----:B------:R-:W-:Y:S06]  /*0040*/  BSSY.RECONVERGENT B0, `(.L_x_0) ;  /* 0x000002b000007945 */ /* 0x000fec0003800200 */
[----:B------:R-:W0:Y:S01]  /*0050*/  LDC R6, c[0x0][0x360] ;  /* 0x0000d800ff067b82 */ /* 0x000e220000000800 */
[----:B-1----:R-:W-:-:S02]  /*0060*/  IMAD.U32 R2, RZ, RZ, UR5 ;  /* 0x00000005ff027e24 */ /* 0x002fc4000f8e00ff */
[----:B0-----:R-:W-:-:S05]  /*0070*/  IMAD R6, R6, UR4, R7 ;  /* 0x0000000406067c24 */ /* 0x001fca000f8e0207 */
[----:B------:R-:W-:-:S04]  /*0080*/  SHF.R.S32.HI R7, RZ, 0x1f, R6 ;  /* 0x0000001fff077819 */ /* 0x000fc80000011406 */
[----:B------:R-:W-:-:S04]  /*0090*/  LOP3.LUT R0, R7, R2, RZ, 0xfc, !PT ;  /* 0x0000000207007212 */ /* 0x000fc800078efcff */
[----:B------:R-:W-:-:S13]  /*00a0*/  ISETP.NE.U32.AND P0, PT, R0, RZ, PT ;  /* 0x000000ff0000720c */ /* 0x000fda0003f05070 */
[----:B------:R-:W-:Y:S05]  /*00b0*/  @P0 BRA `(.L_x_1) ;  /* 0x0000000000600947 */ /* 0x000fea0003800000 */
[----:B------:R-:W0:Y:S02]  /*00c0*/  LDCU UR4, c[0x0][0x388] ;  /* 0x00007100ff0477ac */ /* 0x000e240008000800 */
[----:B0-----:R-:W-:-:S04]  /*00d0*/  IMAD.U32 R3, RZ, RZ, UR4 ;  /* 0x00000004ff037e24 */ /* 0x001fc8000f8e00ff */
[----:B------:R-:W0:Y:S01]  /*00e0*/  I2F.U32.RP R0, R3 ;  /* 0x0000000300007306 */ /* 0x000e220000209000 */
[----:B------:R-:W-:-:S07]  /*00f0*/  ISETP.NE.U32.AND P2, PT, R3, RZ, PT ;  /* 0x000000ff0300720c */ /* 0x000fce0003f45070 */
[----:B0-----:R-:W0:Y:S02]  /*0100*/  MUFU.RCP R0, R0 ;  /* 0x0000000000007308 */ /* 0x001e240000001000 */
[----:B0-----:R-:W-:-:S06]  /*0110*/  VIADD R4, R0, 0xffffffe ;  /* 0x0ffffffe00047836 */ /* 0x001fcc0000000000 */
[----:B------:R0:W1:Y:S02]  /*0120*/  F2I.FTZ.U32.TRUNC.NTZ R5, R4 ;  /* 0x0000000400057305 */ /* 0x000064000021f000 */
[----:B0-----:R-:W-:Y:S02]  /*0130*/  IMAD.MOV.U32 R4, RZ, RZ, RZ ;  /* 0x000000ffff047224 */ /* 0x001fe400078e00ff */
[----:B-1----:R-:W-:-:S04]  /*0140*/  IMAD R7, R5, R3, RZ ;  /* 0x0000000305077224 */ /* 0x002fc800078e02ff */
[----:B------:R-:W-:-:S04]  /*0150*/  IMAD.MOV R7, RZ, RZ, -R7 ;  /* 0x000000ffff077224 */ /* 0x000fc800078e0a07 */
[----:B------:R-:W-:-:S06]  /*0160*/  IMAD.HI.U32 R5, R5, R7, R4 ;  /* 0x0000000705057227 */ /* 0x000fcc00078e0004 */
[----:B------:R-:W-:-:S04]  /*0170*/  IMAD.HI.U32 R4, R5, R6, RZ ;  /* 0x0000000605047227 */ /* 0x000fc800078e00ff */
[----:B------:R-:W-:Y:S02]  /*0180*/  IMAD.MOV R8, RZ, RZ, -R4 ;  /* 0x000000ffff087224 */ /* 0x000fe400078e0a04 */
[----:B------:R-:W-:Y:S02]  /*0190*/  IMAD.MOV.U32 R5, RZ, RZ, RZ ;  /* 0x000000ffff057224 */ /* 0x000fe400078e00ff */
[----:B------:R-:W-:-:S05]  /*01a0*/  IMAD R8, R3, R8, R6 ;  /* 0x0000000803087224 */ /* 0x000fca00078e0206 */
[----:B------:R-:W-:-:S13]  /*01b0*/  ISETP.GE.U32.AND P0, PT, R8, R3, PT ;  /* 0x000000030800720c */ /* 0x000fda0003f06070 */
[----:B------:R-:W-:Y:S01]  /*01c0*/  @P0 IMAD.IADD R8, R8, 0x1, -R3 ;  /* 0x0000000108080824 */ /* 0x000fe200078e0a03 */
[----:B------:R-:W-:-:S04]  /*01d0*/  @P0 IADD3 R4, PT, PT, R4, 0x1, RZ ;  /* 0x0000000104040810 */ /* 0x000fc80007ffe0ff */
[----:B------:R-:W-:-:S13]  /*01e0*/  ISETP.GE.U32.AND P1, PT, R8, R3, PT ;  /* 0x000000030800720c */ /* 0x000fda0003f26070 */
[----:B------:R-:W-:Y:S01]  /*01f0*/  @P1 VIADD R4, R4, 0x1 ;  /* 0x0000000104041836 */ /* 0x000fe20000000000 */
[----:B------:R-:W-:-:S05]  /*0200*/  @!P2 LOP3.LUT R4, RZ, R3, RZ, 0x33, !PT ;  /* 0x00000003ff04a212 */ /* 0x000fca00078e33ff */
[----:B------:R-:W-:-:S04]  /*0210*/  IMAD.MOV R0, RZ, RZ, -R4 ;  /* 0x000000ffff007224 */ /* 0x000fc800078e0a04 */
[----:B------:R-:W-:Y:S01]  /*0220*/  IMAD R6, R3, R0, R6 ;  /* 0x0000000003067224 */ /* 0x000fe200078e0206 */
[----:B------:R-:W-:Y:S06]  /*0230*/  BRA `(.L_x_2) ;  /* 0x00000000002c7947 */ /* 0x000fec0003800000 */
.L_x_1:
[----:B------:R-:W-:-:S07]  /*0240*/  MOV R0, 0x260 ;  /* 0x0000026000007802 */ /* 0x000fce0000000f00 */
[----:B------:R-:W-:Y:S05]  /*0250*/  CALL.REL.NOINC `($__internal_0_$__cuda_sm20_div_s64) ;  /* 0x0000000800a07944 */ /* 0x000fea0003c00000 */
[----:B------:R-:W0:Y:S01]  /*0260*/  LDCU.64 UR4, c[0x0][0x388] ;  /* 0x00007100ff0477ac */ /* 0x000e220008000a00 */
[----:B------:R-:W-:-:S05]  /*0270*/  IADD3 R0, P0, PT, RZ, -R4, RZ ;  /* 0x80000004ff007210 */ /* 0x000fca0007f1e0ff */
[----:B------:R-:W-:Y:S02]  /*0280*/  IMAD.X R8, RZ, RZ, ~R5, P0 ;  /* 0x000000ffff087224 */ /* 0x000fe400000e0e05 */
[----:B0-----:R-:W-:Y:S02]  /*0290*/  IMAD.U32 R3, RZ, RZ, UR4 ;  /* 0x00000004ff037e24 */ /* 0x001fe4000f8e00ff */
[----:B------:R-:W-:Y:S02]  /*02a0*/  IMAD.U32 R2, RZ, RZ, UR5 ;  /* 0x00000005ff027e24 */ /* 0x000fe4000f8e00ff */
[-C--:B------:R-:W-:Y:S02]  /*02b0*/  IMAD R5, R8, R3.reuse, RZ ;  /* 0x0000000308057224 */ /* 0x080fe400078e02ff */
[----:B------:R-:W-:-:S04]  /*02c0*/  IMAD.WIDE.U32 R6, R0, R3, R6 ;  /* 0x0000000300067225 */ /* 0x000fc800078e0006 */
[----:B------:R-:W-:-:S05]  /*02d0*/  IMAD R5, R0, R2, R5 ;  /* 0x0000000200057224 */ /* 0x000fca00078e0205 */
[----:B------:R-:W-:-:S07]  /*02e0*/  IADD3 R5, PT, PT, R7, R5, RZ ;  /* 0x0000000507057210 */ /* 0x000fce0007ffe0ff */
.L_x_2:
[----:B------:R-:W-:Y:S05]  /*02f0*/  BSYNC.RECONVERGENT B0 ;  /* 0x0000000000007941 */ /* 0x000fea0003800200 */
.L_x_0:
[----:B------:R-:W0:Y:S01]  /*0300*/  LDCU.64 UR4, c[0x0][0x380] ;  /* 0x00007000ff0477ac */ /* 0x000e220008000a00 */
[----:B------:R-:W-:Y:S02]  /*0310*/  SHF.R.S32.HI R7, RZ, 0x1f, R4 ;  /* 0x0000001fff077819 */ /* 0x000fe40000011404 */
[----:B0-----:R-:W-:-:S04]  /*0320*/  ISETP.GE.U32.AND P0, PT, R4, UR4, PT ;  /* 0x0000000404007c0c */ /* 0x001fc8000bf06070 */
[----:B------:R-:W-:-:S04]  /*0330*/  ISETP.GE.AND.EX P0, PT, R7, UR5, PT, P0 ;  /* 0x0000000507007c0c */ /* 0x000fc8000bf06300 */
[----:B------:R-:W-:-:S13]  /*0340*/  ISETP.LT.OR P0, PT, R2, RZ, P0 ;  /* 0x000000ff0200720c */ /* 0x000fda0000701670 */
[----:B------:R-:W-:Y:S05]  /*0350*/  @P0 EXIT ;  /* 0x000000000000094d */ /* 0x000fea0003800000 */
[----:B------:R-:W0:Y:S01]  /*0360*/  LDC.64 R10, c[0x0][0x390] ;  /* 0x0000e400ff0a7b82 */ /* 0x000e220000000a00 */
[----:B------:R-:W1:Y:S01]  /*0370*/  LDCU.64 UR4, c[0x0][0x358] ;  /* 0x00006b00ff0477ac */ /* 0x000e620008000a00 */
[----:B------:R-:W-:Y:S01]  /*0380*/  IMAD.MOV.U32 R8, RZ, RZ, RZ ;  /* 0x000000ffff087224 */ /* 0x000fe200078e00ff */
[----:B0-----:R-:W-:-:S04]  /*0390*/  ISETP.GE.U32.AND P0, PT, R10, 0x1, PT ;  /* 0x000000010a00780c */ /* 0x001fc80003f06070 */
[----:B------:R-:W-:-:S13]  /*03a0*/  ISETP.GE.AND.EX P0, PT, R11, RZ, PT, P0 ;  /* 0x000000ff0b00720c */ /* 0x000fda0003f06300 */
[----:B-1----:R-:W-:Y:S05]  /*03b0*/  @!P0 BRA `(.L_x_3) ;  /* 0x0000000800208947 */ /* 0x002fea0003800000 */
[C---:B------:R-:W-:Y:S01]  /*03c0*/  ISETP.GE.U32.AND P1, PT, R10.reuse, 0x8, PT ;  /* 0x000000080a00780c */ /* 0x040fe20003f26070 */
[-C--:B------:R-:W-:Y:S01]  /*03d0*/  IMAD R0, R7, R10.reuse, RZ ;  /* 0x0000000a07007224 */ /* 0x080fe200078e02ff */
[----:B------:R-:W-:Y:S01]  /*03e0*/  LOP3.LUT R26, R10, 0x7, RZ, 0xc0, !PT ;  /* 0x000000070a1a7812 */ /* 0x000fe200078ec0ff */
[-C--:B------:R-:W-:Y:S01]  /*03f0*/  IMAD R8, R5, R10.reuse, RZ ;  /* 0x0000000a05087224 */ /* 0x080fe200078e02ff */
[----:B------:R-:W-:Y:S01]  /*0400*/  ISETP.GE.U32.AND.EX P1, PT, R11, RZ, PT, P1 ;  /* 0x000000ff0b00720c */ /* 0x000fe20003f26110 */
[----:B------:R-:W-:Y:S01]  /*0410*/  IMAD.WIDE.U32 R20, R4, R10, RZ ;  /* 0x0000000a04147225 */ /* 0x000fe200078e00ff */
[----:B------:R-:W-:-:S03]  /*0420*/  ISETP.NE.U32.AND P0, PT, R26, RZ, PT ;  /* 0x000000ff1a00720c */ /* 0x000fc60003f05070 */
[----:B------:R-:W-:Y:S01]  /*0430*/  IMAD.WIDE.U32 R18, R6, R10, RZ ;  /* 0x0000000a06127225 */ /* 0x000fe200078e00ff */
[----:B------:R-:W-:-:S03]  /*0440*/  ISETP.NE.AND.EX P0, PT, RZ, RZ, PT, P0 ;  /* 0x000000ffff00720c */ /* 0x000fc60003f05300 */
[-C--:B------:R-:W-:Y:S02]  /*0450*/  IMAD R9, R4, R11.reuse, R0 ;  /* 0x0000000b04097224 */ /* 0x080fe400078e0200 */
[----:B------:R-:W-:Y:S02]  /*0460*/  IMAD R23, R6, R11, R8 ;  /* 0x0000000b06177224 */ /* 0x000fe400078e0208 */
[----:B------:R-:W-:Y:S02]  /*0470*/  IMAD.MOV.U32 R8, RZ, RZ, RZ ;  /* 0x000000ffff087224 */ /* 0x000fe400078e00ff */
[----:B------:R-:W-:Y:S02]  /*0480*/  IMAD.MOV.U32 R25, RZ, RZ, RZ ;  /* 0x000000ffff197224 */ /* 0x000fe400078e00ff */
[----:B------:R-:W-:Y:S02]  /*0490*/  IMAD.MOV.U32 R0, RZ, RZ, RZ ;  /* 0x000000ffff007224 */ /* 0x000fe400078e00ff */
[----:B------:R-:W-:-:S02]  /*04a0*/  IMAD.IADD R9, R21, 0x1, R9 ;  /* 0x0000000115097824 */ /* 0x000fc400078e0209 */
[----:B------:R-:W-:Y:S01]  /*04b0*/  IMAD.IADD R23, R19, 0x1, R23 ;  /* 0x0000000113177824 */ /* 0x000fe200078e0217 */
[----:B------:R-:W-:Y:S06]  /*04c0*/  @!P1 BRA `(.L_x_4) ;  /* 0x0000000000cc9947 */ /* 0x000fec0003800000 */
[----:B------:R-:W0:Y:S01]  /*04d0*/  LDCU.64 UR6, c[0x0][0x398] ;  /* 0x00007300ff0677ac */ /* 0x000e220008000a00 */
[----:B------:R-:W-:Y:S01]  /*04e0*/  LOP3.LUT R0, R11, 0x7fffffff, RZ, 0xc0, !PT ;  /* 0x7fffffff0b007812 */ /* 0x000fe200078ec0ff */
[----:B------:R-:W-:Y:S01]  /*04f0*/  HFMA2 R8, -RZ, RZ, 0, 0 ;  /* 0x00000000ff087431 */ /* 0x000fe200000001ff */
[----:B------:R-:W-:Y:S01]  /*0500*/  LOP3.LUT R25, R10, 0xfffffff8, RZ, 0xc0, !PT ;  /* 0xfffffff80a197812 */ /* 0x000fe200078ec0ff */
[----:B------:R-:W1:Y:S02]  /*0510*/  LDCU.64 UR8, c[0x0][0x3a0] ;  /* 0x00007400ff0877ac */ /* 0x000e640008000a00 */
[----:B------:R-:W-:Y:S02]  /*0520*/  IMAD.MOV.U32 R16, RZ, RZ, R0 ;  /* 0x000000ffff107224 */ /* 0x000fe400078e0000 */
[----:B------:R-:W-:Y:S01]  /*0530*/  IMAD.MOV.U32 R11, RZ, RZ, R25 ;  /* 0x000000ffff0b7224 */ /* 0x000fe200078e0019 */
[----:B0-----:R-:W-:Y:S02]  /*0540*/  LEA R17, P1, R20, UR6, 0x2 ;  /* 0x0000000614117c11 */ /* 0x001fe4000f8210ff */
[----:B-1----:R-:W-:-:S02]  /*0550*/  LEA R22, P2, R18, UR8, 0x2 ;  /* 0x0000000812167c11 */ /* 0x002fc4000f8410ff */
[----:B------:R-:W-:Y:S02]  /*0560*/  LEA.HI.X R24, R20, UR7, R9, 0x2, P1 ;  /* 0x0000000714187c11 */ /* 0x000fe400088f1409 */
[----:B------:R-:W-:Y:S02]  /*0570*/  IADD3 R17, P1, PT, R17, 0x10, RZ ;  /* 0x0000001011117810 */ /* 0x000fe40007f3e0ff */
[----:B------:R-:W-:Y:S02]  /*0580*/  IADD3 R22, P3, PT, R22, 0x10, RZ ;  /* 0x0000001016167810 */ /* 0x000fe40007f7e0ff */
[----:B------:R-:W-:Y:S01]  /*0590*/  LEA.HI.X R13, R18, UR9, R23, 0x2, P2 ;  /* 0x00000009120d7c11 */ /* 0x000fe200090f1417 */
[----:B------:R-:W-:-:S04]  /*05a0*/  IMAD.X R24, RZ, RZ, R24, P1 ;  /* 0x000000ffff187224 */ /* 0x000fc800008e0618 */
[----:B------:R-:W-:-:S07]  /*05b0*/  IMAD.X R13, RZ, RZ, R13, P3 ;  /* 0x000000ffff0d7224 */ /* 0x000fce00018e060d */
.L_x_5:
[----:B------:R-:W-:Y:S01]  /*05c0*/  IMAD.MOV.U32 R14, RZ, RZ, R17 ;  /* 0x000000ffff0e7224 */ /* 0x000fe200078e0011 */
[----:B------:R-:W-:Y:S01]  /*05d0*/  MOV R12, R22 ;  /* 0x00000016000c7202 */ /* 0x000fe20000000f00 */
[----:B------:R-:W-:-:S04]  /*05e0*/  IMAD.MOV.U32 R15, RZ, RZ, R24 ;  /* 0x000000ffff0f7224 */ /* 0x000fc800078e0018 */
[----:B------:R-:W2:Y:S04]  /*05f0*/  LDG.E R22, desc[UR4][R12.64+-0x10] ;  /* 0xfffff0040c167981 */ /* 0x000ea8000c1e1900 */
[----:B------:R-:W2:Y:S04]  /*0600*/  LDG.E R17, desc[UR4][R14.64+-0x10] ;  /* 0xfffff0040e117981 */ /* 0x000ea8000c1e1900 */
[----:B------:R-:W3:Y:S04]  /*0610*/  LDG.E R24, desc[UR4][R14.64+-0xc] ;  /* 0xfffff4040e187981 */ /* 0x000ee8000c1e1900 */
[----:B------:R-:W3:Y:S01]  /*0620*/  LDG.E R27, desc[UR4][R12.64+-0xc] ;  /* 0xfffff4040c1b7981 */ /* 0x000ee2000c1e1900 */
[----:B--2---:R-:W-:-:S03]  /*0630*/  FFMA R17, R17, R22, R8 ;  /* 0x0000001611117223 */ /* 0x004fc60000000008 */
[----:B------:R-:W2:Y:S04]  /*0640*/  LDG.E R8, desc[UR4][R14.64+-0x8] ;  /* 0xfffff8040e087981 */ /* 0x000ea8000c1e1900 */
[----:B------:R-:W2:Y:S01]  /*0650*/  LDG.E R22, desc[UR4][R12.64+-0x8] ;  /* 0xfffff8040c167981 */ /* 0x000ea2000c1e1900 */
[----:B---3--:R-:W-:-:S03]  /*0660*/  FFMA R17, R24, R27, R17 ;  /* 0x0000001b18117223 */ /* 0x008fc60000000011 */
        /* <DEDUP_REMOVED lines=8> */
[----:B------:R-:W-:-:S04]  /*06f0*/  IADD3 R11, P1, PT, R11, -0x8, RZ ;  /* 0xfffffff80b0b7810 */ /* 0x000fc80007f3e0ff */
[----:B------:R-:W-:Y:S01]  /*0700*/  IADD3.X R16, PT, PT, R16, -0x1, RZ, P1, !PT ;  /* 0xffffffff10107810 */ /* 0x000fe20000ffe4ff */
[----:B--2---:R-:W-:Y:S02]  /*0710*/  FFMA R8, R17, R22, R8 ;  /* 0x0000001611087223 */ /* 0x004fe40000000008 */
[----:B------:R-:W2:Y:S04]  /*0720*/  LDG.E R17, desc[UR4][R14.64+0x8] ;  /* 0x000008040e117981 */ /* 0x000ea8000c1e1900 */
[----:B------:R-:W2:Y:S01]  /*0730*/  LDG.E R22, desc[UR4][R12.64+0x8] ;  /* 0x000008040c167981 */ /* 0x000ea2000c1e1900 */
[----:B---3--:R-:W-:-:S03]  /*0740*/  FFMA R8, R27, R24, R8 ;  /* 0x000000181b087223 */ /* 0x008fc60000000008 */
[----:B------:R-:W3:Y:S04]  /*0750*/  LDG.E R27, desc[UR4][R14.64+0xc] ;  /* 0x00000c040e1b7981 */ /* 0x000ee8000c1e1900 */
[----:B------:R-:W3:Y:S01]  /*0760*/  LDG.E R24, desc[UR4][R12.64+0xc] ;  /* 0x00000c040c187981 */ /* 0x000ee2000c1e1900 */
[----:B------:R-:W-:-:S04]  /*0770*/  ISETP.NE.U32.AND P1, PT, R11, RZ, PT ;  /* 0x000000ff0b00720c */ /* 0x000fc80003f25070 */
[----:B------:R-:W-:Y:S01]  /*0780*/  ISETP.NE.AND.EX P1, PT, R16, RZ, PT, P1 ;  /* 0x000000ff1000720c */ /* 0x000fe20003f25310 */
[----:B--2---:R-:W-:Y:S01]  /*0790*/  FFMA R8, R17, R22, R8 ;  /* 0x0000001611087223 */ /* 0x004fe20000000008 */
[----:B------:R-:W-:Y:S02]  /*07a0*/  IADD3 R17, P2, PT, R14, 0x20, RZ ;  /* 0x000000200e117810 */ /* 0x000fe40007f5e0ff */
[----:B------:R-:W-:Y:S01]  /*07b0*/  IADD3 R22, P3, PT, R12, 0x20, RZ ;  /* 0x000000200c167810 */ /* 0x000fe20007f7e0ff */
[----:B---3--:R-:W-:Y:S02]  /*07c0*/  FFMA R8, R27, R24, R8 ;  /* 0x000000181b087223 */ /* 0x008fe40000000008 */
[----:B------:R-:W-:Y:S02]  /*07d0*/  IMAD.X R24, RZ, RZ, R15, P2 ;  /* 0x000000ffff187224 */ /* 0x000fe400010e060f */
[----:B------:R-:W-:-:S04]  /*07e0*/  IMAD.X R13, RZ, RZ, R13, P3 ;  /* 0x000000ffff0d7224 */ /* 0x000fc800018e060d */
[----:B------:R-:W-:Y:S05]  /*07f0*/  @P1 BRA `(.L_x_5) ;  /* 0xfffffffc00701947 */ /* 0x000fea000383ffff */
.L_x_4:
[----:B------:R-:W-:Y:S05]  /*0800*/  @!P0 BRA `(.L_x_3) ;  /* 0x00000004000c8947 */ /* 0x000fea0003800000 */
[----:B------:R-:W-:Y:S02]  /*0810*/  ISETP.GE.U32.AND P0, PT, R26, 0x4, PT ;  /* 0x000000041a00780c */ /* 0x000fe40003f06070 */
[----:B------:R-:W-:Y:S02]  /*0820*/  LOP3.LUT R28, R10, 0x3, RZ, 0xc0, !PT ;  /* 0x000000030a1c7812 */ /* 0x000fe400078ec0ff */
[----:B------:R-:W-:Y:S02]  /*0830*/  ISETP.GE.U32.AND.EX P0, PT, RZ, RZ, PT, P0 ;  /* 0x000000ffff00720c */ /* 0x000fe40003f06100 */
[----:B------:R-:W-:-:S04]  /*0840*/  ISETP.NE.U32.AND P1, PT, R28, RZ, PT ;  /* 0x000000ff1c00720c */ /* 0x000fc80003f25070 */
[----:B------:R-:W-:-:S07]  /*0850*/  ISETP.NE.AND.EX P1, PT, RZ, RZ, PT, P1 ;  /* 0x000000ffff00720c */ /* 0x000fce0003f25310 */
[----:B------:R-:W-:Y:S06]  /*0860*/  @!P0 BRA `(.L_x_6) ;  /* 0x0000000000608947 */ /* 0x000fec0003800000 */
[----:B------:R-:W0:Y:S01]  /*0870*/  LDCU.64 UR6, c[0x0][0x398] ;  /* 0x00007300ff0677ac */ /* 0x000e220008000a00 */
[C---:B------:R-:W-:Y:S02]  /*0880*/  IADD3 R13, P0, PT, R25.reuse, R20, RZ ;  /* 0x00000014190d7210 */ /* 0x040fe40007f1e0ff */
[----:B------:R-:W-:Y:S01]  /*0890*/  IADD3 R11, P2, PT, R25, R18, RZ ;  /* 0x00000012190b7210 */ /* 0x000fe20007f5e0ff */
[----:B------:R-:W1:Y:S02]  /*08a0*/  LDCU.64 UR8, c[0x0][0x3a0] ;  /* 0x00007400ff0877ac */ /* 0x000e640008000a00 */
[C---:B------:R-:W-:Y:S02]  /*08b0*/  IMAD.X R22, R0.reuse, 0x1, R9, P0 ;  /* 0x0000000100167824 */ /* 0x040fe400000e0609 */
[----:B------:R-:W-:Y:S01]  /*08c0*/  IMAD.X R16, R0, 0x1, R23, P2 ;  /* 0x0000000100107824 */ /* 0x000fe200010e0617 */
[----:B0-----:R-:W-:Y:S02]  /*08d0*/  LEA R14, P0, R13, UR6, 0x2 ;  /* 0x000000060d0e7c11 */ /* 0x001fe4000f8010ff */
[----:B-1----:R-:W-:-:S02]  /*08e0*/  LEA R12, P2, R11, UR8, 0x2 ;  /* 0x000000080b0c7c11 */ /* 0x002fc4000f8410ff */
[----:B------:R-:W-:Y:S02]  /*08f0*/  LEA.HI.X R15, R13, UR7, R22, 0x2, P0 ;  /* 0x000000070d0f7c11 */ /* 0x000fe400080f1416 */
[----:B------:R-:W-:-:S03]  /*0900*/  LEA.HI.X R13, R11, UR9, R16, 0x2, P2 ;  /* 0x000000090b0d7c11 */ /* 0x000fc600090f1410 */
[----:B------:R-:W2:Y:S04]  /*0910*/  LDG.E R27, desc[UR4][R14.64] ;  /* 0x000000040e1b7981 */ /* 0x000ea8000c1e1900 */
[----:B------:R-:W2:Y:S04]  /*0920*/  LDG.E R22, desc[UR4][R12.64] ;  /* 0x000000040c167981 */ /* 0x000ea8000c1e1900 */
[----:B------:R-:W3:Y:S04]  /*0930*/  LDG.E R17, desc[UR4][R14.64+0x4] ;  /* 0x000004040e117981 */ /* 0x000ee8000c1e1900 */
[----:B------:R-:W3:Y:S04]  /*0940*/  LDG.E R24, desc[UR4][R12.64+0x4] ;  /* 0x000004040c187981 */ /* 0x000ee8000c1e1900 */
[----:B------:R-:W4:Y:S04]  /*0950*/  LDG.E R11, desc[UR4][R14.64+0x8] ;  /* 0x000008040e0b7981 */ /* 0x000f28000c1e1900 */
[----:B------:R-:W4:Y:S04]  /*0960*/  LDG.E R26, desc[UR4][R12.64+0x8] ;  /* 0x000008040c1a7981 */ /* 0x000f28000c1e1900 */
[----:B------:R-:W5:Y:S04]  /*0970*/  LDG.E R16, desc[UR4][R14.64+0xc] ;  /* 0x00000c040e107981 */ /* 0x000f68000c1e1900 */
[----:B------:R-:W5:Y:S01]  /*0980*/  LDG.E R29, desc[UR4][R12.64+0xc] ;  /* 0x00000c040c1d7981 */ /* 0x000f62000c1e1900 */
[----:B------:R-:W-:-:S05]  /*0990*/  IADD3 R25, P0, PT, R25, 0x4, RZ ;  /* 0x0000000419197810 */ /* 0x000fca0007f1e0ff */
[----:B------:R-:W-:Y:S02]  /*09a0*/  IMAD.X R0, RZ, RZ, R0, P0 ;  /* 0x000000ffff007224 */ /* 0x000fe400000e0600 */
[----:B--2---:R-:W-:-:S04]  /*09b0*/  FFMA R22, R27, R22, R8 ;  /* 0x000000161b167223 */ /* 0x004fc80000000008 */
[----:B---3--:R-:W-:-:S04]  /*09c0*/  FFMA R22, R17, R24, R22 ;  /* 0x0000001811167223 */ /* 0x008fc80000000016 */
[----:B----4-:R-:W-:-:S04]  /*09d0*/  FFMA R11, R11, R26, R22 ;  /* 0x0000001a0b0b7223 */ /* 0x010fc80000000016 */
[----:B-----5:R-:W-:-:S07]  /*09e0*/  FFMA R8, R16, R29, R11 ;  /* 0x0000001d10087223 */ /* 0x020fce000000000b */
.L_x_6:
[----:B------:R-:W-:Y:S05]  /*09f0*/  @!P1 BRA `(.L_x_3) ;  /* 0x0000000000909947 */ /* 0x000fea0003800000 */
[----:B------:R-:W-:Y:S02]  /*0a00*/  ISETP.NE.U32.AND P0, PT, R28, 0x1, PT ;  /* 0x000000011c00780c */ /* 0x000fe40003f05070 */
[----:B------:R-:W-:Y:S02]  /*0a10*/  LOP3.LUT R10, R10, 0x1, RZ, 0xc0, !PT ;  /* 0x000000010a0a7812 */ /* 0x000fe400078ec0ff */
[----:B------:R-:W-:Y:S02]  /*0a20*/  ISETP.NE.AND.EX P0, PT, RZ, RZ, PT, P0 ;  /* 0x000000ffff00720c */ /* 0x000fe40003f05300 */
[----:B------:R-:W-:-:S04]  /*0a30*/  ISETP.NE.U32.AND P1, PT, R10, 0x1, PT ;  /* 0x000000010a00780c */ /* 0x000fc80003f25070 */
[----:B------:R-:W-:-:S07]  /*0a40*/  ISETP.NE.U32.AND.EX P1, PT, RZ, RZ, PT, P1 ;  /* 0x000000ffff00720c */ /* 0x000fce0003f25110 */
[----:B------:R-:W0:Y:S01]  /*0a50*/  @P0 LDC.64 R10, c[0x0][0x398] ;  /* 0x0000e600ff0a0b82 */ /* 0x000e220000000a00 */
[C---:B------:R-:W-:Y:S02]  /*0a60*/  @P0 IADD3 R21, P5, PT, R25.reuse, R20, RZ ;  /* 0x0000001419150210 */ /* 0x040fe40007fbe0ff */
[C---:B------:R-:W-:Y:S02]  /*0a70*/  @P0 IADD3 R19, P6, PT, R25.reuse, R18, RZ ;  /* 0x0000001219130210 */ /* 0x040fe40007fde0ff */
[----:B------:R-:W-:Y:S02]  /*0a80*/  @P0 IADD3 R25, P3, PT, R25, 0x2, RZ ;  /* 0x0000000219190810 */ /* 0x000fe40007f7e0ff */
[C---:B------:R-:W-:Y:S01]  /*0a90*/  @P0 IADD3.X R22, PT, PT, R0.reuse, R9, RZ, P5, !PT ;  /* 0x0000000900160210 */ /* 0x040fe20002ffe4ff */
[----:B------:R-:W1:Y:S01]  /*0aa0*/  @P0 LDC.64 R12, c[0x0][0x3a0] ;  /* 0x0000e800ff0c0b82 */ /* 0x000e620000000a00 */
[C---:B------:R-:W-:Y:S02]  /*0ab0*/  @!P1 IADD3 R20, P2, PT, R25.reuse, R20, RZ ;  /* 0x0000001419149210 */ /* 0x040fe40007f5e0ff */
[----:B------:R-:W-:Y:S01]  /*0ac0*/  @!P1 IADD3 R25, P4, PT, R25, R18, RZ ;  /* 0x0000001219199210 */ /* 0x000fe20007f9e0ff */
[----:B------:R-:W-:-:S02]  /*0ad0*/  @P0 IMAD.X R18, R0, 0x1, R23, P6 ;  /* 0x0000000100120824 */ /* 0x000fc400030e0617 */
[----:B------:R-:W-:Y:S02]  /*0ae0*/  @P0 IMAD.X R0, RZ, RZ, R0, P3 ;  /* 0x000000ffff000224 */ /* 0x000fe400018e0600 */
[----:B------:R-:W2:Y:S08]  /*0af0*/  @!P1 LDC.64 R16, c[0x0][0x398] ;  /* 0x0000e600ff109b82 */ /* 0x000eb00000000a00 */
[----:B------:R-:W3:Y:S01]  /*0b00*/  @!P1 LDC.64 R14, c[0x0][0x3a0] ;  /* 0x0000e800ff0e9b82 */ /* 0x000ee20000000a00 */
[----:B0-----:R-:W-:-:S04]  /*0b10*/  @P0 LEA R10, P5, R21, R10, 0x2 ;  /* 0x0000000a150a0211 */ /* 0x001fc800078a10ff */
[----:B------:R-:W-:Y:S01]  /*0b20*/  @P0 LEA.HI.X R11, R21, R11, R22, 0x2, P5 ;  /* 0x0000000b150b0211 */ /* 0x000fe200028f1416 */
[C---:B------:R-:W-:Y:S01]  /*0b30*/  @!P1 IMAD.X R22, R0.reuse, 0x1, R23, P4 ;  /* 0x0000000100169824 */ /* 0x040fe200020e0617 */
[C---:B-1----:R-:W-:Y:S01]  /*0b40*/  @P0 LEA R12, P6, R19.reuse, R12, 0x2 ;  /* 0x0000000c130c0211 */ /* 0x042fe200078c10ff */
[----:B------:R-:W-:Y:S02]  /*0b50*/  @!P1 IMAD.X R0, R0, 0x1, R9, P2 ;  /* 0x0000000100009824 */ /* 0x000fe400010e0609 */
[----:B------:R-:W4:Y:S01]  /*0b60*/  @P0 LDG.E R9, desc[UR4][R10.64] ;  /* 0x000000040a090981 */ /* 0x000f22000c1e1900 */
[----:B------:R-:W-:Y:S02]  /*0b70*/  @P0 LEA.HI.X R13, R19, R13, R18, 0x2, P6 ;  /* 0x0000000d130d0211 */ /* 0x000fe400030f1412 */
[----:B--2---:R-:W-:-:S03]  /*0b80*/  @!P1 LEA R16, P2, R20, R16, 0x2 ;  /* 0x0000001014109211 */ /* 0x004fc600078410ff */
[----:B------:R-:W4:Y:S01]  /*0b90*/  @P0 LDG.E R18, desc[UR4][R12.64] ;  /* 0x000000040c120981 */ /* 0x000f22000c1e1900 */
[----:B------:R-:W-:-:S03]  /*0ba0*/  @!P1 LEA.HI.X R17, R20, R17, R0, 0x2, P2 ;  /* 0x0000001114119211 */ /* 0x000fc600010f1400 */
[----:B------:R-:W2:Y:S01]  /*0bb0*/  @P0 LDG.E R19, desc[UR4][R12.64+0x4] ;  /* 0x000004040c130981 */ /* 0x000ea2000c1e1900 */
[----:B---3--:R-:W-:-:S03]  /*0bc0*/  @!P1 LEA R14, P3, R25, R14, 0x2 ;  /* 0x0000000e190e9211 */ /* 0x008fc600078610ff */
[----:B------:R-:W2:Y:S01]  /*0bd0*/  @P0 LDG.E R0, desc[UR4][R10.64+0x4] ;  /* 0x000004040a000981 */ /* 0x000ea2000c1e1900 */
[----:B------:R-:W-:-:S03]  /*0be0*/  @!P1 LEA.HI.X R15, R25, R15, R22, 0x2, P3 ;  /* 0x0000000f190f9211 */ /* 0x000fc600018f1416 */
[----:B------:R-:W3:Y:S04]  /*0bf0*/  @!P1 LDG.E R17, desc[UR4][R16.64] ;  /* 0x0000000410119981 */ /* 0x000ee8000c1e1900 */
[----:B------:R-:W3:Y:S01]  /*0c00*/  @!P1 LDG.E R14, desc[UR4][R14.64] ;  /* 0x000000040e0e9981 */ /* 0x000ee2000c1e1900 */
[----:B----4-:R-:W-:-:S04]  /*0c10*/  @P0 FFMA R9, R9, R18, R8 ;  /* 0x0000001209090223 */ /* 0x010fc80000000008 */
[----:B--2---:R-:W-:-:S04]  /*0c20*/  @P0 FFMA R8, R0, R19, R9 ;  /* 0x0000001300080223 */ /* 0x004fc80000000009 */
[----:B---3--:R-:W-:-:S07]  /*0c30*/  @!P1 FFMA R8, R17, R14, R8 ;  /* 0x0000000e11089223 */ /* 0x008fce0000000008 */
.L_x_3:
[----:B------:R-:W0:Y:S01]  /*0c40*/  LDCU.64 UR6, c[0x0][0x3a8] ;  /* 0x00007500ff0677ac */ /* 0x000e220008000a00 */
[-C--:B------:R-:W-:Y:S02]  /*0c50*/  IMAD R9, R7, R3.reuse, RZ ;  /* 0x0000000307097224 */ /* 0x080fe400078e02ff */
[----:B------:R-:W-:Y:S02]  /*0c60*/  IMAD.MOV.U32 R7, RZ, RZ, R5 ;  /* 0x000000ffff077224 */ /* 0x000fe400078e0005 */
[----:B------:R-:W-:-:S04]  /*0c70*/  IMAD.WIDE.U32 R6, R4, R3, R6 ;  /* 0x0000000304067225 */ /* 0x000fc800078e0006 */
[----:B------:R-:W-:-:S05]  /*0c80*/  IMAD R3, R4, R2, R9 ;  /* 0x0000000204037224 */ /* 0x000fca00078e0209 */
[----:B------:R-:W-:Y:S02]  /*0c90*/  IADD3 R3, PT, PT, R7, R3, RZ ;  /* 0x0000000307037210 */ /* 0x000fe40007ffe0ff */
[----:B0-----:R-:W-:-:S04]  /*0ca0*/  LEA R2, P0, R6, UR6, 0x2 ;  /* 0x0000000606027c11 */ /* 0x001fc8000f8010ff */
[----:B------:R-:W-:-:S05]  /*0cb0*/  LEA.HI.X R3, R6, UR7, R3, 0x2, P0 ;  /* 0x0000000706037c11 */ /* 0x000fca00080f1403 */
[----:B------:R-:W-:Y:S01]  /*0cc0*/  STG.E desc[UR4][R2.64], R8 ;  /* 0x0000000802007986 */ /* 0x000fe2000c101904 */
[----:B------:R-:W-:Y:S05]  /*0cd0*/  EXIT ;  /* 0x000000000000794d */ /* 0x000fea0003800000 */
        .weak           $__internal_0_$__cuda_sm20_div_s64
        .type           $__internal_0_$__cuda_sm20_div_s64,@function
        .size           $__internal_0_$__cuda_sm20_div_s64,(.L_x_8 - $__internal_0_$__cuda_sm20_div_s64)
$__internal_0_$__cuda_sm20_div_s64:
[----:B------:R-:W0:Y:S01]  /*0ce0*/  LDCU.64 UR6, c[0x0][0x388] ;  /* 0x00007100ff0677ac */ /* 0x000e220008000a00 */
[----:B------:R-:W-:Y:S01]  /*0cf0*/  ISETP.GE.AND P3, PT, R7, RZ, PT ;  /* 0x000000ff0700720c */ /* 0x000fe20003f66270 */
[----:B0-----:R-:W-:Y:S02]  /*0d00*/  UIADD3 UR4, UP1, UPT, URZ, -UR6, URZ ;  /* 0x80000006ff047290 */ /* 0x001fe4000ff3e0ff */
[----:B------:R-:W-:Y:S02]  /*0d10*/  UISETP.GE.AND UP0, UPT, UR7, URZ, UPT ;  /* 0x000000ff0700728c */ /* 0x000fe4000bf06270 */
[----:B------:R-:W-:Y:S02]  /*0d20*/  UIADD3.X UR5, UPT, UPT, URZ, ~UR7, URZ, UP1, !UPT ;  /* 0x80000007ff057290 */ /* 0x000fe40008ffe4ff */
[----:B------:R-:W-:Y:S02]  /*0d30*/  USEL UR4, UR4, UR6, !UP0 ;  /* 0x0000000604047287 */ /* 0x000fe4000c000000 */
[----:B------:R-:W-:-:S09]  /*0d40*/  USEL UR5, UR5, UR7, !UP0 ;  /* 0x0000000705057287 */ /* 0x000fd2000c000000 */
[----:B------:R-:W0:Y:S08]  /*0d50*/  I2F.U64.RP R8, UR4 ;  /* 0x0000000400087d12 */ /* 0x000e300008309000 */
[----:B0-----:R-:W0:Y:S02]  /*0d60*/  MUFU.RCP R8, R8 ;  /* 0x0000000800087308 */ /* 0x001e240000001000 */
[----:B0-----:R-:W-:-:S06]  /*0d70*/  VIADD R2, R8, 0x1ffffffe ;  /* 0x1ffffffe08027836 */ /* 0x001fcc0000000000 */
[----:B------:R-:W0:Y:S02]  /*0d80*/  F2I.U64.TRUNC R2, R2 ;  /* 0x0000000200027311 */ /* 0x000e24000020d800 */
[----:B0-----:R-:W-:-:S04]  /*0d90*/  IMAD.WIDE.U32 R4, R2, UR4, RZ ;  /* 0x0000000402047c25 */ /* 0x001fc8000f8e00ff */
[----:B------:R-:W-:Y:S01]  /*0da0*/  IMAD R5, R2, UR5, R5 ;  /* 0x0000000502057c24 */ /* 0x000fe2000f8e0205 */
[----:B------:R-:W-:-:S03]  /*0db0*/  IADD3 R9, P0, PT, RZ, -R4, RZ ;  /* 0x80000004ff097210 */ /* 0x000fc60007f1e0ff */
[----:B------:R-:W-:Y:S02]  /*0dc0*/  IMAD R5, R3, UR4, R5 ;  /* 0x0000000403057c24 */ /* 0x000fe4000f8e0205 */
[----:B------:R-:W-:-:S04]  /*0dd0*/  IMAD.HI.U32 R4, R2, R9, RZ ;  /* 0x0000000902047227 */ /* 0x000fc800078e00ff */
[----:B------:R-:W-:Y:S02]  /*0de0*/  IMAD.X R11, RZ, RZ, ~R5, P0 ;  /* 0x000000ffff0b7224 */ /* 0x000fe400000e0e05 */
[----:B------:R-:W-:Y:S02]  /*0df0*/  IMAD.MOV.U32 R5, RZ, RZ, R2 ;  /* 0x000000ffff057224 */ /* 0x000fe400078e0002 */
[-C--:B------:R-:W-:Y:S02]  /*0e00*/  IMAD R13, R3, R11.reuse, RZ ;  /* 0x0000000b030d7224 */ /* 0x080fe400078e02ff */
[----:B------:R-:W-:-:S04]  /*0e10*/  IMAD.WIDE.U32 R4, P0, R2, R11, R4 ;  /* 0x0000000b02047225 */ /* 0x000fc80007800004 */
[----:B------:R-:W-:-:S04]  /*0e20*/  IMAD.HI.U32 R11, R3, R11, RZ ;  /* 0x0000000b030b7227 */ /* 0x000fc800078e00ff */
[----:B------:R-:W-:-:S05]  /*0e30*/  IMAD.HI.U32 R4, P1, R3, R9, R4 ;  /* 0x0000000903047227 */ /* 0x000fca0007820004 */
[----:B------:R-:W-:Y:S01]  /*0e40*/  IADD3 R5, P2, PT, R13, R4, RZ ;  /* 0x000000040d057210 */ /* 0x000fe20007f5e0ff */
[----:B------:R-:W-:-:S04]  /*0e50*/  IMAD.X R4, R11, 0x1, R3, P0 ;  /* 0x000000010b047824 */ /* 0x000fc800000e0603 */
[----:B------:R-:W-:Y:S01]  /*0e60*/  IMAD.WIDE.U32 R2, R5, UR4, RZ ;  /* 0x0000000405027c25 */ /* 0x000fe2000f8e00ff */
[----:B------:R-:W-:-:S03]  /*0e70*/  IADD3.X R9, PT, PT, RZ, RZ, R4, P2, P1 ;  /* 0x000000ffff097210 */ /* 0x000fc600017e2404 */
[----:B------:R-:W-:Y:S01]  /*0e80*/  IMAD R4, R5, UR5, R3 ;  /* 0x0000000505047c24 */ /* 0x000fe2000f8e0203 */
[----:B------:R-:W-:Y:S02]  /*0e90*/  IADD3 R11, P0, PT, RZ, -R2, RZ ;  /* 0x80000002ff0b7210 */ /* 0x000fe40007f1e0ff */
[-C--:B------:R-:W-:Y:S01]  /*0ea0*/  IADD3 R3, P4, PT, RZ, -R6.reuse, RZ ;  /* 0x80000006ff037210 */ /* 0x080fe20007f9e0ff */
[----:B------:R-:W-:Y:S02]  /*0eb0*/  IMAD R2, R9, UR4, R4 ;  /* 0x0000000409027c24 */ /* 0x000fe4000f8e0204 */
[----:B------:R-:W-:Y:S01]  /*0ec0*/  IMAD.HI.U32 R4, R5, R11, RZ ;  /* 0x0000000b05047227 */ /* 0x000fe200078e00ff */
[----:B------:R-:W-:Y:S02]  /*0ed0*/  SEL R8, R3, R6, !P3 ;  /* 0x0000000603087207 */ /* 0x000fe40005800000 */
[----:B------:R-:W-:Y:S01]  /*0ee0*/  IADD3.X R3, PT, PT, RZ, ~R7, RZ, P4, !PT ;  /* 0x80000007ff037210 */ /* 0x000fe200027fe4ff */
[----:B------:R-:W-:-:S03]  /*0ef0*/  IMAD.X R2, RZ, RZ, ~R2, P0 ;  /* 0x000000ffff027224 */ /* 0x000fc600000e0e02 */
[----:B------:R-:W-:Y:S01]  /*0f00*/  SEL R10, R3, R7, !P3 ;  /* 0x00000007030a7207 */ /* 0x000fe20005800000 */
[----:B------:R-:W-:-:S04]  /*0f10*/  IMAD.WIDE.U32 R4, P0, R5, R2, R4 ;  /* 0x0000000205047225 */ /* 0x000fc80007800004 */
[----:B------:R-:W-:Y:S02]  /*0f20*/  IMAD.MOV.U32 R3, RZ, RZ, RZ ;  /* 0x000000ffff037224 */ /* 0x000fe400078e00ff */
[----:B------:R-:W-:-:S04]  /*0f30*/  IMAD.HI.U32 R5, P1, R9, R11, R4 ;  /* 0x0000000b09057227 */ /* 0x000fc80007820004 */
[CC--:B------:R-:W-:Y:S02]  /*0f40*/  IMAD R4, R9.reuse, R2.reuse, RZ ;  /* 0x0000000209047224 */ /* 0x0c0fe400078e02ff */
[----:B------:R-:W-:-:S03]  /*0f50*/  IMAD.HI.U32 R2, R9, R2, RZ ;  /* 0x0000000209027227 */ /* 0x000fc600078e00ff */
[----:B------:R-:W-:Y:S01]  /*0f60*/  IADD3 R5, P2, PT, R4, R5, RZ ;  /* 0x0000000504057210 */ /* 0x000fe20007f5e0ff */
[----:B------:R-:W-:-:S04]  /*0f70*/  IMAD.X R9, R2, 0x1, R9, P0 ;  /* 0x0000000102097824 */ /* 0x000fc800000e0609 */
[----:B------:R-:W-:Y:S01]  /*0f80*/  IMAD.HI.U32 R2, R5, R8, RZ ;  /* 0x0000000805027227 */ /* 0x000fe200078e00ff */
[----:B------:R-:W-:-:S03]  /*0f90*/  IADD3.X R9, PT, PT, RZ, RZ, R9, P2, P1 ;  /* 0x000000ffff097210 */ /* 0x000fc600017e2409 */
[----:B------:R-:W-:-:S04]  /*0fa0*/  IMAD.WIDE.U32 R2, R5, R10, R2 ;  /* 0x0000000a05027225 */ /* 0x000fc800078e0002 */
[C---:B------:R-:W-:Y:S02]  /*0fb0*/  IMAD R5, R9.reuse, R10, RZ ;  /* 0x0000000a09057224 */ /* 0x040fe400078e02ff */
[----:B------:R-:W-:-:S04]  /*0fc0*/  IMAD.HI.U32 R2, P0, R9, R8, R2 ;  /* 0x0000000809027227 */ /* 0x000fc80007800002 */
[----:B------:R-:W-:Y:S01]  /*0fd0*/  IMAD.HI.U32 R4, R9, R10, RZ ;  /* 0x0000000a09047227 */ /* 0x000fe200078e00ff */
[----:B------:R-:W-:-:S03]  /*0fe0*/  IADD3 R5, P1, PT, R5, R2, RZ ;  /* 0x0000000205057210 */ /* 0x000fc60007f3e0ff */
[----:B------:R-:W-:Y:S02]  /*0ff0*/  IMAD.X R4, RZ, RZ, R4, P0 ;  /* 0x000000ffff047224 */ /* 0x000fe400000e0604 */
[----:B------:R-:W-:-:S04]  /*1000*/  IMAD.WIDE.U32 R2, R5, UR4, RZ ;  /* 0x0000000405027c25 */ /* 0x000fc8000f8e00ff */
[----:B------:R-:W-:Y:S01]  /*1010*/  IMAD.X R4, RZ, RZ, R4, P1 ;  /* 0x000000ffff047224 */ /* 0x000fe200008e0604 */
[----:B------:R-:W-:Y:S01]  /*1020*/  IADD3 R9, P1, PT, -R2, R8, RZ ;  /* 0x0000000802097210 */ /* 0x000fe20007f3e1ff */
[C---:B------:R-:W-:Y:S01]  /*1030*/  IMAD R3, R5.reuse, UR5, R3 ;  /* 0x0000000505037c24 */ /* 0x040fe2000f8e0203 */
[----:B------:R-:W-:Y:S02]  /*1040*/  IADD3 R2, P2, PT, R5, 0x1, RZ ;  /* 0x0000000105027810 */ /* 0x000fe40007f5e0ff */
[----:B------:R-:W-:Y:S01]  /*1050*/  ISETP.GE.U32.AND P0, PT, R9, UR4, PT ;  /* 0x0000000409007c0c */ /* 0x000fe2000bf06070 */
[----:B------:R-:W-:-:S04]  /*1060*/  IMAD R3, R4, UR4, R3 ;  /* 0x0000000404037c24 */ /* 0x000fc8000f8e0203 */
[----:B------:R-:W-:Y:S01]  /*1070*/  IMAD.X R3, R10, 0x1, ~R3, P1 ;  /* 0x000000010a037824 */ /* 0x000fe200008e0e03 */
[----:B------:R-:W-:-:S04]  /*1080*/  IADD3 R8, P1, PT, R9, -UR4, RZ ;  /* 0x8000000409087c10 */ /* 0x000fc8000ff3e0ff */
[C---:B------:R-:W-:Y:S02]  /*1090*/  ISETP.GE.U32.AND.EX P0, PT, R3.reuse, UR5, PT, P0 ;  /* 0x0000000503007c0c */ /* 0x040fe4000bf06100 */
[----:B------:R-:W-:Y:S02]  /*10a0*/  IADD3.X R10, PT, PT, R3, ~UR5, RZ, P1, !PT ;  /* 0x80000005030a7c10 */ /* 0x000fe40008ffe4ff */
[----:B------:R-:W-:Y:S02]  /*10b0*/  SEL R8, R8, R9, P0 ;  /* 0x0000000908087207 */ /* 0x000fe40000000000 */
[----:B------:R-:W-:Y:S02]  /*10c0*/  IADD3.X R9, PT, PT, RZ, R4, RZ, P2, !PT ;  /* 0x00000004ff097210 */ /* 0x000fe400017fe4ff */
[----:B------:R-:W-:Y:S02]  /*10d0*/  SEL R10, R10, R3, P0 ;  /* 0x000000030a0a7207 */ /* 0x000fe40000000000 */
[----:B------:R-:W-:-:S02]  /*10e0*/  SEL R3, R2, R5, P0 ;  /* 0x0000000502037207 */ /* 0x000fc40000000000 */
[----:B------:R-:W-:Y:S02]  /*10f0*/  ISETP.GE.U32.AND P1, PT, R8, UR4, PT ;  /* 0x0000000408007c0c */ /* 0x000fe4000bf26070 */
[----:B------:R-:W-:Y:S02]  /*1100*/  SEL R2, R9, R4, P0 ;  /* 0x0000000409027207 */ /* 0x000fe40000000000 */
[----:B------:R-:W-:Y:S02]  /*1110*/  IADD3 R4, P2, PT, R3, 0x1, RZ ;  /* 0x0000000103047810 */ /* 0x000fe40007f5e0ff */
[----:B------:R-:W-:Y:S02]  /*1120*/  ISETP.GE.U32.AND.EX P0, PT, R10, UR5, PT, P1 ;  /* 0x000000050a007c0c */ /* 0x000fe4000bf06110 */
[----:B------:R-:W-:Y:S01]  /*1130*/  LOP3.LUT R8, R7, UR7, RZ, 0x3c, !PT ;  /* 0x0000000707087c12 */ /* 0x000fe2000f8e3cff */
[----:B------:R-:W-:Y:S01]  /*1140*/  IMAD.X R5, RZ, RZ, R2, P2 ;  /* 0x000000ffff057224 */ /* 0x000fe200010e0602 */
[----:B------:R-:W-:-:S02]  /*1150*/  SEL R4, R4, R3, P0 ;  /* 0x0000000304047207 */ /* 0x000fc40000000000 */
[----:B------:R-:W-:Y:S02]  /*1160*/  ISETP.GE.AND P1, PT, R8, RZ, PT ;  /* 0x000000ff0800720c */ /* 0x000fe40003f26270 */
[----:B------:R-:W-:Y:S02]  /*1170*/  SEL R5, R5, R2, P0 ;  /* 0x0000000205057207 */ /* 0x000fe40000000000 */
[-C--:B------:R-:W-:Y:S02]  /*1180*/  IADD3 R3, P2, PT, RZ, -R4.reuse, RZ ;  /* 0x80000004ff037210 */ /* 0x080fe40007f5e0ff */
[----:B------:R-:W-:Y:S02]  /*1190*/  ISETP.NE.U32.AND P0, PT, RZ, UR6, PT ;  /* 0x00000006ff007c0c */ /* 0x000fe4000bf05070 */
[----:B------:R-:W-:Y:S01]  /*11a0*/  SEL R4, R3, R4, !P1 ;  /* 0x0000000403047207 */ /* 0x000fe20004800000 */
[----:B------:R-:W-:Y:S01]  /*11b0*/  IMAD.X R2, RZ, RZ, ~R5, P2 ;  /* 0x000000ffff027224 */ /* 0x000fe200010e0e05 */
[----:B------:R-:W-:Y:S01]  /*11c0*/  ISETP.NE.AND.EX P0, PT, RZ, UR7, PT, P0 ;  /* 0x00000007ff007c0c */ /* 0x000fe2000bf05300 */
[----:B------:R-:W-:-:S03]  /*11d0*/  IMAD.MOV.U32 R3, RZ, RZ, 0x0 ;  /* 0x00000000ff037424 */ /* 0x000fc600078e00ff */
[----:B------:R-:W-:Y:S01]  /*11e0*/  SEL R5, R2, R5, !P1 ;  /* 0x0000000502057207 */ /* 0x000fe20004800000 */
[----:B------:R-:W-:Y:S01]  /*11f0*/  IMAD.MOV.U32 R2, RZ, RZ, R0 ;  /* 0x000000ffff027224 */ /* 0x000fe200078e0000 */
[----:B------:R-:W-:Y:S02]  /*1200*/  SEL R4, R4, 0xffffffff, P0 ;  /* 0xffffffff04047807 */ /* 0x000fe40000000000 */
[----:B------:R-:W-:Y:S01]  /*1210*/  SEL R5, R5, 0xffffffff, P0 ;  /* 0xffffffff05057807 */ /* 0x000fe20000000000 */
[----:B------:R-:W-:Y:S06]  /*1220*/  RET.REL.NODEC R2 `(_Z12sgemm_kernellllPfS_S_) ;  /* 0xffffffec02747950 */ /* 0x000fec0003c3ffff */
.L_x_7:
[----:B------:R-:W-:-:S00]  /*1230*/  BRA `(.L_x_7) ;  /* 0xfffffffc00fc7947 */ /* 0x000fc0000383ffff */
[----:B------:R-:W-:-:S00]  /*1240*/  NOP ;  /* 0x0000000000007918 */ /* 0x000fc00000000000 */
        /* <DEDUP_REMOVED lines=11> */
.L_x_8:


//--------------------- .nv.shared.reserved.0     --------------------------
	.section	.nv.shared.reserved.0,"aw",@nobits
	.weak		__nv_reservedSMEM_offset_0_alias
	.size		__nv_reservedSMEM_offset_0_alias, 0, 64
	.other		__nv_reservedSMEM_offset_0_alias,@"STO_CUDA_RESERVED_SHARED STV_DEFAULT"
__nv_reservedSMEM_offset_0_alias:
	.zero		0
	.zero		64


//--------------------- .nv.constant0._Z12sgemm_kernellllPfS_S_ --------------------------
	.section	.nv.constant0._Z12sgemm_kernellllPfS_S_,"a",@progbits
	.sectionflags	@""
	.align	4
.nv.constant0._Z12sgemm_kernellllPfS_S_:
	.zero		944


//--------------------- SYMBOLS --------------------------

	.type		.nv.reservedSmem.offset0,@object
	.size		.nv.reservedSmem.offset0,0x4
